	.headerflags	@"EF_CUDA_TEXMODE_UNIFIED EF_CUDA_64BIT_ADDRESS EF_CUDA_ACCELERATORS EF_CUDA_SM90 EF_CUDA_VIRTUAL_SM(EF_CUDA_SM90)"
	.elftype	@"ET_EXEC"


//--------------------- .nv.info                  --------------------------
	.section	.nv.info,"",@"SHT_CUDA_INFO"
	.align	4


	//----- nvinfo : EIATTR_REGCOUNT
	.align		4
        /*0000*/ 	.byte	0x04, 0x2f
        /*0002*/ 	.short	(.L_3 - .L_2)
	.align		4
.L_2:
        /*0004*/ 	.word	index@(triton_poi_fused_cat_2)
        /*0008*/ 	.word	0x0000001a


	//----- nvinfo : EIATTR_MIN_STACK_SIZE
	.align		4
.L_3:
        /*000c*/ 	.byte	0x04, 0x12
        /*000e*/ 	.short	(.L_5 - .L_4)
	.align		4
.L_4:
        /*0010*/ 	.word	index@(triton_poi_fused_cat_2)
        /*0014*/ 	.word	0x00000000


	//----- nvinfo : EIATTR_FRAME_SIZE
	.align		4
.L_5:
        /*0018*/ 	.byte	0x04, 0x11
        /*001a*/ 	.short	(.L_7 - .L_6)
	.align		4
.L_6:
        /*001c*/ 	.word	index@(triton_poi_fused_cat_2)
        /*0020*/ 	.word	0x00000000


	//----- nvinfo : EIATTR_MIN_STACK_SIZE
	.align		4
.L_7:
        /*0024*/ 	.byte	0x04, 0x12
        /*0026*/ 	.short	(.L_9 - .L_8)
	.align		4
.L_8:
        /*0028*/ 	.word	index@(triton_poi_fused_cat_2)
        /*002c*/ 	.word	0x00000000
.L_9:


//--------------------- .nv.info.triton_poi_fused_cat_2 --------------------------
	.section	.nv.info.triton_poi_fused_cat_2,"",@"SHT_CUDA_INFO"
	.sectionflags	@""
	.align	4


	//----- nvinfo : EIATTR_CUDA_API_VERSION
	.align		4
        /*0000*/ 	.byte	0x04, 0x37
        /*0002*/ 	.short	(.L_11 - .L_10)
.L_10:
        /*0004*/ 	.word	0x0000007c


	//----- nvinfo : EIATTR_KPARAM_INFO
	.align		4
.L_11:
        /*0008*/ 	.byte	0x04, 0x17
        /*000a*/ 	.short	(.L_13 - .L_12)
.L_12:
        /*000c*/ 	.word	0x00000000
        /*0010*/ 	.short	0x0007
        /*0012*/ 	.short	0x0038
        /*0014*/ 	.byte	0x00, 0xf0, 0x11, 0x00


	//----- nvinfo : EIATTR_KPARAM_INFO
	.align		4
.L_13:
        /*0018*/ 	.byte	0x04, 0x17
        /*001a*/ 	.short	(.L_15 - .L_14)
.L_14:
        /*001c*/ 	.word	0x00000000
        /*0020*/ 	.short	0x0006
        /*0022*/ 	.short	0x0030
        /*0024*/ 	.byte	0x00, 0xf4, 0x21, 0x00


	//----- nvinfo : EIATTR_KPARAM_INFO
	.align		4
.L_15:
        /*0028*/ 	.byte	0x04, 0x17
        /*002a*/ 	.short	(.L_17 - .L_16)
.L_16:
        /*002c*/ 	.word	0x00000000
        /*0030*/ 	.short	0x0005
        /*0032*/ 	.short	0x0028
        /*0034*/ 	.byte	0x00, 0xf4, 0x21, 0x00


	//----- nvinfo : EIATTR_KPARAM_INFO
	.align		4
.L_17:
        /*0038*/ 	.byte	0x04, 0x17
        /*003a*/ 	.short	(.L_19 - .L_18)
.L_18:
        /*003c*/ 	.word	0x00000000
        /*0040*/ 	.short	0x0004
        /*0042*/ 	.short	0x0020
        /*0044*/ 	.byte	0x00, 0xf4, 0x21, 0x00


	//----- nvinfo : EIATTR_KPARAM_INFO
	.align		4
.L_19:
        /*0048*/ 	.byte	0x04, 0x17
        /*004a*/ 	.short	(.L_21 - .L_20)
.L_20:
        /*004c*/ 	.word	0x00000000
        /*0050*/ 	.short	0x0003
        /*0052*/ 	.short	0x0018
        /*0054*/ 	.byte	0x00, 0xf4, 0x21, 0x00


	//----- nvinfo : EIATTR_KPARAM_INFO
	.align		4
.L_21:
        /*0058*/ 	.byte	0x04, 0x17
        /*005a*/ 	.short	(.L_23 - .L_22)
.L_22:
        /*005c*/ 	.word	0x00000000
        /*0060*/ 	.short	0x0002
        /*0062*/ 	.short	0x0010
        /*0064*/ 	.byte	0x00, 0xf4, 0x21, 0x00


	//----- nvinfo : EIATTR_KPARAM_INFO
	.align		4
.L_23:
        /*0068*/ 	.byte	0x04, 0x17
        /*006a*/ 	.short	(.L_25 - .L_24)
.L_24:
        /*006c*/ 	.word	0x00000000
        /*0070*/ 	.short	0x0001
        /*0072*/ 	.short	0x0008
        /*0074*/ 	.byte	0x00, 0xf4, 0x21, 0x00


	//----- nvinfo : EIATTR_KPARAM_INFO
	.align		4
.L_25:
        /*0078*/ 	.byte	0x04, 0x17
        /*007a*/ 	.short	(.L_27 - .L_26)
.L_26:
        /*007c*/ 	.word	0x00000000
        /*0080*/ 	.short	0x0000
        /*0082*/ 	.short	0x0000
        /*0084*/ 	.byte	0x00, 0xf4, 0x21, 0x00


	//----- nvinfo : EIATTR_SPARSE_MMA_MASK
	.align		4
.L_27:
        /*0088*/ 	.byte	0x03, 0x50
        /*008a*/ 	.short	0x0000


	//----- nvinfo : EIATTR_MAXREG_COUNT
	.align		4
        /*008c*/ 	.byte	0x03, 0x1b
        /*008e*/ 	.short	0x00ff


	//----- nvinfo : EIATTR_EXIT_INSTR_OFFSETS
	.align		4
        /*0090*/ 	.byte	0x04, 0x1c
        /*0092*/ 	.short	(.L_29 - .L_28)


	//   ....[0]....
.L_28:
        /*0094*/ 	.word	0x000006a0


	//   ....[1]....
        /*0098*/ 	.word	0x000006c0


	//----- nvinfo : EIATTR_REQNTID
	.align		4
.L_29:
        /*009c*/ 	.byte	0x04, 0x10
        /*009e*/ 	.short	(.L_31 - .L_30)
.L_30:
        /*00a0*/ 	.word	0x00000080
        /*00a4*/ 	.word	0x00000001
        /*00a8*/ 	.word	0x00000001


	//----- nvinfo : EIATTR_CBANK_PARAM_SIZE
	.align		4
.L_31:
        /*00ac*/ 	.byte	0x03, 0x19
        /*00ae*/ 	.short	0x003c


	//----- nvinfo : EIATTR_PARAM_CBANK
	.align		4
        /*00b0*/ 	.byte	0x04, 0x0a
        /*00b2*/ 	.short	(.L_33 - .L_32)
	.align		4
.L_32:
        /*00b4*/ 	.word	index@(.nv.constant0.triton_poi_fused_cat_2)
        /*00b8*/ 	.short	0x0210
        /*00ba*/ 	.short	0x003c


	//----- nvinfo : EIATTR_SW_WAR
	.align		4
.L_33:
        /*00bc*/ 	.byte	0x04, 0x36
        /*00be*/ 	.short	(.L_35 - .L_34)
.L_34:
        /*00c0*/ 	.word	0x00000008
.L_35:


//--------------------- .nv.callgraph             --------------------------
	.section	.nv.callgraph,"",@"SHT_CUDA_CALLGRAPH"
	.align	4
	.sectionentsize	8
	.align		4
        /*0000*/ 	.word	0x00000000
	.align		4
        /*0004*/ 	.word	0xffffffff
	.align		4
        /*0008*/ 	.word	0x00000000
	.align		4
        /*000c*/ 	.word	0xfffffffe
	.align		4
        /*0010*/ 	.word	0x00000000
	.align		4
        /*0014*/ 	.word	0xfffffffd
	.align		4
        /*0018*/ 	.word	0x00000000
	.align		4
        /*001c*/ 	.word	0xfffffffc


//--------------------- .nv.constant4             --------------------------
	.section	.nv.constant4,"a",@progbits
	.align	8
	.align		8
.nv.constant4:
        /*0000*/ 	.dword	_$_str
	.align		8
        /*0008*/ 	.dword	_$_str_$_2


//--------------------- .text.triton_poi_fused_cat_2 --------------------------
	.section	.text.triton_poi_fused_cat_2,"ax",@progbits
	.align	128
        .global         triton_poi_fused_cat_2
        .type           triton_poi_fused_cat_2,@function
        .size           triton_poi_fused_cat_2,(.L_x_1 - triton_poi_fused_cat_2)
        .other          triton_poi_fused_cat_2,@"STO_CUDA_ENTRY STV_DEFAULT"
triton_poi_fused_cat_2:
.text.triton_poi_fused_cat_2:
[----:B------:R-:W0:Y:S01]  /*0000*/  LDC R1, c[0x0][0x28] ;  /* 0x00000a00ff017b82 */ /* 0x000e220000000800 */
[----:B------:R-:W1:Y:S07]  /*0010*/  S2R R0, SR_TID.X ;  /* 0x0000000000007919 */ /* 0x000e6e0000002100 */
[----:B------:R-:W2:Y:S01]  /*0020*/  LDC.64 R16, c[0x0][0x220] ;  /* 0x00008800ff107b82 */ /* 0x000ea20000000a00 */
[----:B------:R-:W-:Y:S01]  /*0030*/  IMAD.MOV.U32 R10, RZ, RZ, RZ ;  /* 0x000000ffff0a7224 */ /* 0x000fe200078e00ff */
[----:B------:R-:W-:Y:S01]  /*0040*/  ULDC.64 UR4, c[0x0][0x208] ;  /* 0x0000820000047ab9 */ /* 0x000fe20000000a00 */
[----:B------:R-:W3:Y:S01]  /*0050*/  S2R R3, SR_CTAID.X ;  /* 0x0000000000037919 */ /* 0x000ee20000002500 */
[----:B------:R-:W-:Y:S01]  /*0060*/  IMAD.MOV.U32 R8, RZ, RZ, RZ ;  /* 0x000000ffff087224 */ /* 0x000fe200078e00ff */
[----:B------:R-:W-:-:S03]  /*0070*/  ULDC.64 UR6, c[0x0][0x238] ;  /* 0x00008e0000067ab9 */ /* 0x000fc60000000a00 */
[----:B------:R-:W4:Y:S08]  /*0080*/  LDC.64 R4, c[0x0][0x210] ;  /* 0x00008400ff047b82 */ /* 0x000f300000000a00 */
[----:B------:R-:W5:Y:S08]  /*0090*/  LDC.64 R14, c[0x0][0x218] ;  /* 0x00008600ff0e7b82 */ /* 0x000f700000000a00 */
[----:B------:R-:W4:Y:S01]  /*00a0*/  LDC.64 R6, c[0x0][0x228] ;  /* 0x00008a00ff067b82 */ /* 0x000f220000000a00 */
[----:B-1----:R-:W-:-:S05]  /*00b0*/  IMAD.SHL.U32 R0, R0, 0x2, RZ ;  /* 0x0000000200007824 */ /* 0x002fca00078e00ff */
[----:B------:R-:W-:-:S05]  /*00c0*/  LOP3.LUT R0, R0, 0xfe, RZ, 0xc0, !PT ;  /* 0x000000fe00007812 */ /* 0x000fca00078ec0ff */
[----:B---3--:R-:W-:-:S05]  /*00d0*/  IMAD R0, R3, 0x100, R0 ;  /* 0x0000010003007824 */ /* 0x008fca00078e0200 */
[----:B------:R-:W-:-:S04]  /*00e0*/  SHF.R.S32.HI R3, RZ, 0x1f, R0 ;  /* 0x0000001fff037819 */ /* 0x000fc80000011400 */
[----:B------:R-:W-:-:S04]  /*00f0*/  LEA.HI R12, R3, R0, RZ, 0x4 ;  /* 0x00000000030c7211 */ /* 0x000fc800078f20ff */
[----:B------:R-:W-:-:S04]  /*0100*/  SHF.R.S32.HI R9, RZ, 0x4, R12 ;  /* 0x00000004ff097819 */ /* 0x000fc8000001140c */
[----:B------:R-:W-:-:S04]  /*0110*/  LEA.HI R2, R9, R9, RZ, 0x3 ;  /* 0x0000000909027211 */ /* 0x000fc800078f18ff */
[----:B------:R-:W-:-:S05]  /*0120*/  LOP3.LUT R2, R2, 0xfffffff8, RZ, 0xc0, !PT ;  /* 0xfffffff802027812 */ /* 0x000fca00078ec0ff */
[----:B------:R-:W-:-:S04]  /*0130*/  IMAD.IADD R9, R9, 0x1, -R2 ;  /* 0x0000000109097824 */ /* 0x000fc800078e0a02 */
[C---:B--2---:R-:W-:Y:S01]  /*0140*/  IMAD.WIDE R16, R9.reuse, 0x4, R16 ;  /* 0x0000000409107825 */ /* 0x044fe200078e0210 */
[----:B------:R-:W-:-:S04]  /*0150*/  ISETP.GE.AND P2, PT, R9, 0x4, PT ;  /* 0x000000040900780c */ /* 0x000fc80003f46270 */
[----:B------:R-:W-:-:S13]  /*0160*/  ISETP.LT.AND P3, PT, R0, 0x200, !P2 ;  /* 0x000002000000780c */ /* 0x000fda0005761270 */
[----:B------:R-:W2:Y:S04]  /*0170*/  @P3 LDG.E.EL R10, desc[UR4][R16.64] ;  /* 0x00000004100a3981 */ /* 0x000ea8000c2e1900 */
[----:B------:R1:W3:Y:S01]  /*0180*/  @P3 LDG.E.EL R8, desc[UR4][R16.64] ;  /* 0x0000000410083981 */ /* 0x0002e2000c2e1900 */
[----:B------:R-:W-:Y:S01]  /*0190*/  LEA.HI R3, R3, R0, RZ, 0x7 ;  /* 0x0000000003037211 */ /* 0x000fe200078f38ff */
[----:B-----5:R-:W-:Y:S01]  /*01a0*/  IMAD.WIDE R22, R9, 0x4, R14 ;  /* 0x0000000409167825 */ /* 0x020fe200078e020e */
[----:B------:R-:W-:Y:S02]  /*01b0*/  CS2R R14, SRZ ;  /* 0x00000000000e7805 */ /* 0x000fe4000001ff00 */
[----:B------:R-:W-:Y:S02]  /*01c0*/  SHF.R.S32.HI R11, RZ, 0x7, R3 ;  /* 0x00000007ff0b7819 */ /* 0x000fe40000011403 */
[----:B------:R-:W-:-:S02]  /*01d0*/  LOP3.LUT R13, R3, 0xffffff80, RZ, 0xc0, !PT ;  /* 0xffffff80030d7812 */ /* 0x000fc400078ec0ff */
[----:B------:R-:W5:Y:S01]  /*01e0*/  LDC.64 R2, c[0x0][0x230] ;  /* 0x00008c00ff027b82 */ /* 0x000f620000000a00 */
[----:B------:R-:W-:Y:S01]  /*01f0*/  IMAD.SHL.U32 R11, R11, 0x40, RZ ;  /* 0x000000400b0b7824 */ /* 0x000fe200078e00ff */
[----:B------:R-:W-:Y:S01]  /*0200*/  LOP3.LUT R19, R12, 0xfffffff0, RZ, 0xc0, !PT ;  /* 0xfffffff00c137812 */ /* 0x000fe200078ec0ff */
[----:B------:R-:W3:Y:S03]  /*0210*/  @P3 LDG.E.EL R14, desc[UR4][R22.64] ;  /* 0x00000004160e3981 */ /* 0x000ee6000c2e1900 */
[----:B------:R-:W-:-:S05]  /*0220*/  IADD3 R13, R11, R0, -R13 ;  /* 0x000000000b0d7210 */ /* 0x000fca0007ffe80d */
[----:B----4-:R-:W-:Y:S01]  /*0230*/  IMAD.WIDE R20, R13, 0x4, R4 ;  /* 0x000000040d147825 */ /* 0x010fe200078e0204 */
[----:B------:R-:W-:-:S03]  /*0240*/  CS2R R4, SRZ ;  /* 0x0000000000047805 */ /* 0x000fc6000001ff00 */
[----:B------:R-:W-:-:S03]  /*0250*/  IMAD.MOV.U32 R13, RZ, RZ, RZ ;  /* 0x000000ffff0d7224 */ /* 0x000fc600078e00ff */
[----:B------:R4:W3:Y:S04]  /*0260*/  @P3 LDG.E.64 R4, desc[UR4][R20.64] ;  /* 0x0000000414043981 */ /* 0x0008e8000c1e1b00 */
[----:B------:R-:W3:Y:S01]  /*0270*/  @P3 LDG.E.EL R13, desc[UR4][R22.64] ;  /* 0x00000004160d3981 */ /* 0x000ee2000c2e1900 */
[----:B-1----:R-:W-:Y:S01]  /*0280*/  CS2R R16, SRZ ;  /* 0x0000000000107805 */ /* 0x002fe2000001ff00 */
[----:B------:R-:W-:Y:S02]  /*0290*/  IMAD.MOV.U32 R18, RZ, RZ, RZ ;  /* 0x000000ffff127224 */ /* 0x000fe400078e00ff */
[C---:B------:R-:W-:Y:S02]  /*02a0*/  IMAD.IADD R12, R0.reuse, 0x1, -R19 ;  /* 0x00000001000c7824 */ /* 0x040fe400078e0a13 */
[----:B0-----:R-:W-:Y:S01]  /*02b0*/  IMAD.WIDE R6, R9, 0x4, R6 ;  /* 0x0000000409067825 */ /* 0x001fe200078e0206 */
[----:B------:R-:W-:-:S03]  /*02c0*/  ISETP.GE.AND P0, PT, R0, 0x200, PT ;  /* 0x000002000000780c */ /* 0x000fc60003f06270 */
[C---:B-----5:R-:W-:Y:S01]  /*02d0*/  IMAD.WIDE R2, R9.reuse, 0x4, R2 ;  /* 0x0000000409027825 */ /* 0x060fe200078e0202 */
[--C-:B----4-:R-:W-:Y:S01]  /*02e0*/  SHF.R.S32.HI R20, RZ, 0x1f, R11.reuse ;  /* 0x0000001fff147819 */ /* 0x110fe2000001140b */
[----:B------:R-:W4:Y:S02]  /*02f0*/  @P3 LDG.E.EL R15, desc[UR4][R6.64] ;  /* 0x00000004060f3981 */ /* 0x000f24000c2e1900 */
[C---:B------:R-:W-:Y:S02]  /*0300*/  IMAD.SHL.U32 R19, R9.reuse, 0x10, RZ ;  /* 0x0000001009137824 */ /* 0x040fe400078e00ff */
[----:B------:R0:W5:Y:S01]  /*0310*/  @P3 LDG.E.EL R16, desc[UR4][R6.64] ;  /* 0x0000000406103981 */ /* 0x000162000c2e1900 */
[----:B------:R-:W-:Y:S02]  /*0320*/  ISETP.GT.AND P1, PT, R9, 0x3, !P0 ;  /* 0x000000030900780c */ /* 0x000fe40004724270 */
[----:B------:R-:W-:Y:S01]  /*0330*/  IADD3 R11, P4, P5, R19, R12, R11 ;  /* 0x0000000c130b7210 */ /* 0x000fe20007d9e00b */
[----:B------:R-:W4:Y:S01]  /*0340*/  @P3 LDG.E.EL R17, desc[UR4][R2.64] ;  /* 0x0000000402113981 */ /* 0x000f22000c2e1900 */
[----:B------:R-:W-:-:S02]  /*0350*/  SHF.R.S32.HI R12, RZ, 0x1f, R12 ;  /* 0x0000001fff0c7819 */ /* 0x000fc4000001140c */
[----:B------:R-:W-:Y:S01]  /*0360*/  SHF.R.S32.HI R19, RZ, 0x1f, R19 ;  /* 0x0000001fff137819 */ /* 0x000fe20000011413 */
[----:B------:R2:W5:Y:S03]  /*0370*/  @P3 LDG.E.EL R18, desc[UR4][R2.64] ;  /* 0x0000000402123981 */ /* 0x000566000c2e1900 */
[----:B------:R-:W-:Y:S02]  /*0380*/  IADD3.X R12, R19, R12, R20, P4, P5 ;  /* 0x0000000c130c7210 */ /* 0x000fe400027ea414 */
[C---:B0-----:R-:W-:Y:S02]  /*0390*/  LEA R6, P4, R11.reuse, UR6, 0x2 ;  /* 0x000000060b067c11 */ /* 0x041fe4000f8810ff */
[----:B------:R-:W-:Y:S02]  /*03a0*/  CS2R R20, SRZ ;  /* 0x0000000000147805 */ /* 0x000fe4000001ff00 */
[----:B------:R-:W-:-:S05]  /*03b0*/  LEA.HI.X R7, R11, UR7, R12, 0x2, P4 ;  /* 0x000000070b077c11 */ /* 0x000fca000a0f140c */
[----:B------:R0:W5:Y:S01]  /*03c0*/  @P1 LDG.E.64 R20, desc[UR4][R6.64+-0x100] ;  /* 0xffff000406141981 */ /* 0x000162000c1e1b00 */
[----:B------:R-:W-:Y:S01]  /*03d0*/  IMAD.MOV.U32 R11, RZ, RZ, 0x3e800000 ;  /* 0x3e800000ff0b7424 */ /* 0x000fe200078e00ff */
[----:B--2---:R-:W-:-:S05]  /*03e0*/  SEL R2, R10, RZ, P3 ;  /* 0x000000ff0a027207 */ /* 0x004fca0001800000 */
[----:B------:R-:W-:Y:S01]  /*03f0*/  FADD R2, R2, 9.9999997473787516356e-06 ;  /* 0x3727c5ac02027421 */ /* 0x000fe20000000000 */
[----:B---3--:R-:W-:-:S03]  /*0400*/  SEL R8, R8, RZ, P3 ;  /* 0x000000ff08087207 */ /* 0x008fc60001800000 */
[----:B------:R-:W1:Y:S02]  /*0410*/  MUFU.SQRT R3, R2 ;  /* 0x0000000200037308 */ /* 0x000e640000002000 */
[----:B------:R-:W-:-:S06]  /*0420*/  FADD R8, R8, 9.9999997473787516356e-06 ;  /* 0x3727c5ac08087421 */ /* 0x000fcc0000000000 */
[----:B------:R-:W2:Y:S01]  /*0430*/  MUFU.SQRT R9, R8 ;  /* 0x0000000800097308 */ /* 0x000ea20000002000 */
[C---:B-1----:R-:W-:Y:S02]  /*0440*/  FSETP.GT.AND P6, PT, R3.reuse, 8.50705917302346158658e+37, PT ;  /* 0x7e8000000300780b */ /* 0x042fe40003fc4000 */
[----:B------:R-:W-:Y:S02]  /*0450*/  FSETP.GEU.AND P5, PT, R3, 1.175494350822287508e-38, PT ;  /* 0x008000000300780b */ /* 0x000fe40003fae000 */
[----:B------:R-:W-:Y:S02]  /*0460*/  FSEL R10, R11, 1, P6 ;  /* 0x3f8000000b0a7808 */ /* 0x000fe40003000000 */
[----:B--2---:R-:W-:-:S07]  /*0470*/  FSETP.GT.AND P4, PT, R9, 8.50705917302346158658e+37, PT ;  /* 0x7e8000000900780b */ /* 0x004fce0003f84000 */
[----:B------:R-:W-:Y:S01]  /*0480*/  @P6 FMUL R3, R3, 0.25 ;  /* 0x3e80000003036820 */ /* 0x000fe20000400000 */
[----:B------:R-:W-:-:S03]  /*0490*/  FSETP.GEU.AND P6, PT, R9, 1.175494350822287508e-38, PT ;  /* 0x008000000900780b */ /* 0x000fc60003fce000 */
[----:B------:R-:W-:Y:S02]  /*04a0*/  @!P5 FMUL R3, R3, 16777216 ;  /* 0x4b8000000303d820 */ /* 0x000fe40000400000 */
[----:B------:R-:W-:-:S04]  /*04b0*/  @P4 FMUL R9, R9, 0.25 ;  /* 0x3e80000009094820 */ /* 0x000fc80000400000 */
[----:B------:R-:W1:Y:S04]  /*04c0*/  MUFU.RCP R3, R3 ;  /* 0x0000000300037308 */ /* 0x000e680000001000 */
[----:B------:R-:W-:Y:S01]  /*04d0*/  @!P6 FMUL R9, R9, 16777216 ;  /* 0x4b8000000909e820 */ /* 0x000fe20000400000 */
[----:B------:R-:W-:Y:S02]  /*04e0*/  SEL R4, R4, RZ, P3 ;  /* 0x000000ff04047207 */ /* 0x000fe40001800000 */
[----:B------:R-:W-:-:S03]  /*04f0*/  SEL R13, R13, RZ, P3 ;  /* 0x000000ff0d0d7207 */ /* 0x000fc60001800000 */
[----:B------:R-:W2:Y:S01]  /*0500*/  MUFU.RCP R9, R9 ;  /* 0x0000000900097308 */ /* 0x000ea20000001000 */
[----:B------:R-:W-:Y:S01]  /*0510*/  @!P5 FMUL R10, R10, 16777216 ;  /* 0x4b8000000a0ad820 */ /* 0x000fe20000400000 */
[----:B0-----:R-:W-:Y:S01]  /*0520*/  FADD R6, R4, -R13 ;  /* 0x8000000d04067221 */ /* 0x001fe20000000000 */
[----:B------:R-:W-:Y:S02]  /*0530*/  FSEL R8, R11, 1, P4 ;  /* 0x3f8000000b087808 */ /* 0x000fe40002000000 */
[----:B------:R-:W-:Y:S01]  /*0540*/  SEL R4, R5, RZ, P3 ;  /* 0x000000ff05047207 */ /* 0x000fe20001800000 */
[----:B-1----:R-:W-:Y:S01]  /*0550*/  FMUL R5, R3, R10 ;  /* 0x0000000a03057220 */ /* 0x002fe20000400000 */
[----:B------:R-:W-:Y:S01]  /*0560*/  SEL R7, R14, RZ, P3 ;  /* 0x000000ff0e077207 */ /* 0x000fe20001800000 */
[----:B------:R-:W0:Y:S01]  /*0570*/  LDC.64 R2, c[0x0][0x240] ;  /* 0x00009000ff027b82 */ /* 0x000e220000000a00 */
[----:B------:R-:W-:Y:S01]  /*0580*/  @!P6 FMUL R8, R8, 16777216 ;  /* 0x4b8000000808e820 */ /* 0x000fe20000400000 */
[----:B------:R-:W-:-:S02]  /*0590*/  FMUL R5, R6, R5 ;  /* 0x0000000506057220 */ /* 0x000fc40000400000 */
[----:B------:R-:W-:Y:S01]  /*05a0*/  FADD R4, R4, -R7 ;  /* 0x8000000704047221 */ /* 0x000fe20000000000 */
[----:B--2---:R-:W-:Y:S01]  /*05b0*/  FMUL R9, R9, R8 ;  /* 0x0000000809097220 */ /* 0x004fe20000400000 */
[----:B----4-:R-:W-:Y:S02]  /*05c0*/  SEL R6, R15, RZ, P3 ;  /* 0x000000ff0f067207 */ /* 0x010fe40001800000 */
[----:B-----5:R-:W-:Y:S01]  /*05d0*/  SEL R16, R16, RZ, P3 ;  /* 0x000000ff10107207 */ /* 0x020fe20001800000 */
[----:B------:R-:W-:Y:S01]  /*05e0*/  FMUL R9, R4, R9 ;  /* 0x0000000904097220 */ /* 0x000fe20000400000 */
[----:B------:R-:W-:Y:S02]  /*05f0*/  SEL R8, R17, RZ, P3 ;  /* 0x000000ff11087207 */ /* 0x000fe40001800000 */
[----:B------:R-:W-:-:S03]  /*0600*/  SEL R18, R18, RZ, P3 ;  /* 0x000000ff12127207 */ /* 0x000fc60001800000 */
[----:B------:R-:W-:Y:S02]  /*0610*/  FFMA R4, R5, R6, R8 ;  /* 0x0000000605047223 */ /* 0x000fe40000000008 */
[----:B------:R-:W-:-:S03]  /*0620*/  FFMA R18, R9, R16, R18 ;  /* 0x0000001009127223 */ /* 0x000fc60000000012 */
[----:B------:R-:W-:Y:S02]  /*0630*/  FSETP.GEU.AND P3, PT, R4, RZ, PT ;  /* 0x000000ff0400720b */ /* 0x000fe40003f6e000 */
[----:B------:R-:W-:Y:S01]  /*0640*/  FSETP.GEU.AND P4, PT, R18, RZ, PT ;  /* 0x000000ff1200720b */ /* 0x000fe20003f8e000 */
[----:B0-----:R-:W-:Y:S01]  /*0650*/  IMAD.WIDE R2, R0, 0x4, R2 ;  /* 0x0000000400027825 */ /* 0x001fe200078e0202 */
[----:B------:R-:W-:Y:S02]  /*0660*/  FSEL R4, R4, RZ, P3 ;  /* 0x000000ff04047208 */ /* 0x000fe40001800000 */
[----:B------:R-:W-:Y:S02]  /*0670*/  FSEL R5, R18, RZ, P4 ;  /* 0x000000ff12057208 */ /* 0x000fe40002000000 */
[----:B------:R-:W-:Y:S02]  /*0680*/  @P2 SEL R4, R20, RZ, P1 ;  /* 0x000000ff14042207 */ /* 0x000fe40000800000 */
[----:B------:R-:W-:Y:S01]  /*0690*/  @P2 SEL R5, R21, RZ, P1 ;  /* 0x000000ff15052207 */ /* 0x000fe20000800000 */
[----:B------:R-:W-:Y:S06]  /*06a0*/  @P0 EXIT ;  /* 0x000000000000094d */ /* 0x000fec0003800000 */
[----:B------:R-:W-:Y:S01]  /*06b0*/  STG.E.64 desc[UR4][R2.64], R4 ;  /* 0x0000000402007986 */ /* 0x000fe2000c101b04 */
[----:B------:R-:W-:Y:S05]  /*06c0*/  EXIT ;  /* 0x000000000000794d */ /* 0x000fea0003800000 */
.L_x_0:
[----:B------:R-:W-:-:S00]  /*06d0*/  BRA `(.L_x_0) ;  /* 0xfffffffc00fc7947 */ /* 0x000fc0000383ffff */
[----:B------:R-:W-:-:S00]  /*06e0*/  NOP ;  /* 0x0000000000007918 */ /* 0x000fc00000000000 */
        /* <DEDUP_REMOVED lines=9> */
.L_x_1:


//--------------------- .nv.global.init           --------------------------
	.section	.nv.global.init,"aw",@progbits
.nv.global.init:
	.type		_$_str,@object
	.size		_$_str,(_$_str_$_2 - _$_str)
_$_str:
        /*0000*/ 	.byte	0x5f, 0x5f, 0x43, 0x55, 0x44, 0x41, 0x5f, 0x46, 0x54, 0x5a, 0x00
	.type		_$_str_$_2,@object
	.size		_$_str_$_2,(.L_1 - _$_str_$_2)
_$_str_$_2:
        /*000b*/ 	.byte	0x5f, 0x5f, 0x43, 0x55, 0x44, 0x41, 0x5f, 0x50, 0x52, 0x45, 0x43, 0x5f, 0x53, 0x51, 0x52, 0x54
        /*001b*/ 	.byte	0x00
.L_1:


//--------------------- .nv.constant0.triton_poi_fused_cat_2 --------------------------
	.section	.nv.constant0.triton_poi_fused_cat_2,"a",@progbits
	.sectionflags	@""
	.align	4
.nv.constant0.triton_poi_fused_cat_2:
	.zero		588
